//
// Generated by NVIDIA NVVM Compiler
//
// Compiler Build ID: CL-36424714
// Cuda compilation tools, release 13.0, V13.0.88
// Based on NVVM 20.0.0
//

.version 9.0
.target sm_100
.address_size 64

	// .globl	_Z5saxpyffPfS_S_

.visible .entry _Z5saxpyffPfS_S_(
	.param .f32 _Z5saxpyffPfS_S__param_0,
	.param .f32 _Z5saxpyffPfS_S__param_1,
	.param .u64 .ptr .align 1 _Z5saxpyffPfS_S__param_2,
	.param .u64 .ptr .align 1 _Z5saxpyffPfS_S__param_3,
	.param .u64 .ptr .align 1 _Z5saxpyffPfS_S__param_4
)
{
	.reg .pred 	%p<3>;
	.reg .b32 	%r<11>;
	.reg .b32 	%f<35>;
	.reg .b64 	%rd<30>;

	ld.param.f32 	%f1, [_Z5saxpyffPfS_S__param_0];
	ld.param.f32 	%f2, [_Z5saxpyffPfS_S__param_1];
	ld.param.u64 	%rd4, [_Z5saxpyffPfS_S__param_2];
	ld.param.u64 	%rd5, [_Z5saxpyffPfS_S__param_3];
	ld.param.u64 	%rd6, [_Z5saxpyffPfS_S__param_4];
	mov.u32 	%r7, %ctaid.x;
	mov.u32 	%r1, %ntid.x;
	mov.u32 	%r8, %tid.x;
	mad.lo.s32 	%r10, %r7, %r1, %r8;
	cvt.rn.f32.s32 	%f3, %r10;
	setp.leu.f32 	%p1, %f1, %f3;
	@%p1 bra 	$L__BB0_3;
	cvt.rzi.s32.f32 	%r3, %f1;
	mov.u32 	%r9, %nctaid.x;
	mul.lo.s32 	%r4, %r1, %r9;
	cvta.to.global.u64 	%rd1, %rd5;
	cvta.to.global.u64 	%rd2, %rd4;
	cvta.to.global.u64 	%rd3, %rd6;
	mul.wide.s32 	%rd11, %r3, 4;
$L__BB0_2:
	mul.wide.s32 	%rd7, %r10, 4;
	add.s64 	%rd8, %rd2, %rd7;
	add.s64 	%rd9, %rd1, %rd7;
	ld.global.f32 	%f4, [%rd9];
	ld.global.f32 	%f5, [%rd8];
	fma.rn.f32 	%f6, %f4, %f5, %f2;
	add.s64 	%rd10, %rd3, %rd7;
	st.global.f32 	[%rd10], %f6;
	add.s64 	%rd12, %rd9, %rd11;
	ld.global.f32 	%f7, [%rd12];
	ld.global.f32 	%f8, [%rd8];
	fma.rn.f32 	%f9, %f7, %f8, %f2;
	add.s64 	%rd13, %rd10, %rd11;
	st.global.f32 	[%rd13], %f9;
	add.s64 	%rd14, %rd12, %rd11;
	ld.global.f32 	%f10, [%rd14];
	ld.global.f32 	%f11, [%rd8];
	fma.rn.f32 	%f12, %f10, %f11, %f2;
	add.s64 	%rd15, %rd13, %rd11;
	st.global.f32 	[%rd15], %f12;
	add.s64 	%rd16, %rd14, %rd11;
	ld.global.f32 	%f13, [%rd16];
	ld.global.f32 	%f14, [%rd8];
	fma.rn.f32 	%f15, %f13, %f14, %f2;
	add.s64 	%rd17, %rd15, %rd11;
	st.global.f32 	[%rd17], %f15;
	add.s64 	%rd18, %rd16, %rd11;
	ld.global.f32 	%f16, [%rd18];
	ld.global.f32 	%f17, [%rd8];
	fma.rn.f32 	%f18, %f16, %f17, %f2;
	add.s64 	%rd19, %rd17, %rd11;
	st.global.f32 	[%rd19], %f18;
	add.s64 	%rd20, %rd18, %rd11;
	ld.global.f32 	%f19, [%rd20];
	ld.global.f32 	%f20, [%rd8];
	fma.rn.f32 	%f21, %f19, %f20, %f2;
	add.s64 	%rd21, %rd19, %rd11;
	st.global.f32 	[%rd21], %f21;
	add.s64 	%rd22, %rd20, %rd11;
	ld.global.f32 	%f22, [%rd22];
	ld.global.f32 	%f23, [%rd8];
	fma.rn.f32 	%f24, %f22, %f23, %f2;
	add.s64 	%rd23, %rd21, %rd11;
	st.global.f32 	[%rd23], %f24;
	add.s64 	%rd24, %rd22, %rd11;
	ld.global.f32 	%f25, [%rd24];
	ld.global.f32 	%f26, [%rd8];
	fma.rn.f32 	%f27, %f25, %f26, %f2;
	add.s64 	%rd25, %rd23, %rd11;
	st.global.f32 	[%rd25], %f27;
	add.s64 	%rd26, %rd24, %rd11;
	ld.global.f32 	%f28, [%rd26];
	ld.global.f32 	%f29, [%rd8];
	fma.rn.f32 	%f30, %f28, %f29, %f2;
	add.s64 	%rd27, %rd25, %rd11;
	st.global.f32 	[%rd27], %f30;
	add.s64 	%rd28, %rd26, %rd11;
	ld.global.f32 	%f31, [%rd28];
	ld.global.f32 	%f32, [%rd8];
	fma.rn.f32 	%f33, %f31, %f32, %f2;
	add.s64 	%rd29, %rd27, %rd11;
	st.global.f32 	[%rd29], %f33;
	add.s32 	%r10, %r10, %r4;
	cvt.rn.f32.s32 	%f34, %r10;
	setp.gt.f32 	%p2, %f1, %f34;
	@%p2 bra 	$L__BB0_2;
$L__BB0_3:
	ret;

}
	// .globl	_Z8sum_cudafPfS_i
.visible .entry _Z8sum_cudafPfS_i(
	.param .f32 _Z8sum_cudafPfS_i_param_0,
	.param .u64 .ptr .align 1 _Z8sum_cudafPfS_i_param_1,
	.param .u64 .ptr .align 1 _Z8sum_cudafPfS_i_param_2,
	.param .u32 _Z8sum_cudafPfS_i_param_3
)
{
	.reg .pred 	%p<3>;
	.reg .b32 	%r<16>;
	.reg .b32 	%f<8>;
	.reg .b64 	%rd<9>;

	ld.param.f32 	%f4, [_Z8sum_cudafPfS_i_param_0];
	ld.param.u64 	%rd3, [_Z8sum_cudafPfS_i_param_1];
	ld.param.u64 	%rd4, [_Z8sum_cudafPfS_i_param_2];
	ld.param.u32 	%r7, [_Z8sum_cudafPfS_i_param_3];
	mov.u32 	%r8, %ctaid.x;
	mov.u32 	%r1, %ntid.x;
	mov.u32 	%r9, %tid.x;
	mad.lo.s32 	%r15, %r8, %r1, %r9;
	cvt.rn.f32.s32 	%f7, %r15;
	setp.leu.f32 	%p1, %f4, %f7;
	@%p1 bra 	$L__BB1_3;
	cvta.to.global.u64 	%rd1, %rd3;
	cvt.rzi.s32.f32 	%r10, %f4;
	mul.lo.s32 	%r3, %r7, %r10;
	mov.u32 	%r11, %nctaid.x;
	mul.lo.s32 	%r4, %r1, %r11;
	cvta.to.global.u64 	%rd2, %rd4;
$L__BB1_2:
	add.s32 	%r12, %r15, %r3;
	mul.wide.s32 	%rd5, %r12, 4;
	add.s64 	%rd6, %rd1, %rd5;
	ld.global.f32 	%f5, [%rd6];
	atom.global.add.f32 	%f6, [%rd2], %f5;
	cvt.rzi.s32.f32 	%r13, %f6;
	add.s32 	%r14, %r13, %r3;
	mul.wide.s32 	%rd7, %r14, 4;
	add.s64 	%rd8, %rd1, %rd7;
	st.global.f32 	[%rd8], %f7;
	add.s32 	%r15, %r15, %r4;
	cvt.rn.f32.s32 	%f7, %r15;
	setp.gt.f32 	%p2, %f4, %f7;
	@%p2 bra 	$L__BB1_2;
$L__BB1_3:
	ret;

}
	// .globl	_Z13updateWeightsfPfS_S_
.visible .entry _Z13updateWeightsfPfS_S_(
	.param .f32 _Z13updateWeightsfPfS_S__param_0,
	.param .u64 .ptr .align 1 _Z13updateWeightsfPfS_S__param_1,
	.param .u64 .ptr .align 1 _Z13updateWeightsfPfS_S__param_2,
	.param .u64 .ptr .align 1 _Z13updateWeightsfPfS_S__param_3
)
{
	.reg .pred 	%p<3>;
	.reg .b32 	%r<11>;
	.reg .b32 	%f<64>;
	.reg .b64 	%rd<20>;
	.reg .b64 	%fd<41>;

	ld.param.f32 	%f1, [_Z13updateWeightsfPfS_S__param_0];
	ld.param.u64 	%rd4, [_Z13updateWeightsfPfS_S__param_1];
	ld.param.u64 	%rd5, [_Z13updateWeightsfPfS_S__param_2];
	ld.param.u64 	%rd6, [_Z13updateWeightsfPfS_S__param_3];
	mov.u32 	%r7, %ctaid.x;
	mov.u32 	%r1, %ntid.x;
	mov.u32 	%r8, %tid.x;
	mad.lo.s32 	%r10, %r7, %r1, %r8;
	cvt.rn.f32.s32 	%f2, %r10;
	setp.leu.f32 	%p1, %f1, %f2;
	@%p1 bra 	$L__BB2_3;
	cvta.to.global.u64 	%rd1, %rd4;
	cvt.rzi.s32.f32 	%r3, %f1;
	mov.u32 	%r9, %nctaid.x;
	mul.lo.s32 	%r4, %r1, %r9;
	cvta.to.global.u64 	%rd2, %rd6;
	cvta.to.global.u64 	%rd3, %rd5;
	mul.wide.s32 	%rd10, %r3, 4;
$L__BB2_2:
	mul.wide.s32 	%rd7, %r10, 4;
	add.s64 	%rd8, %rd2, %rd7;
	ld.global.f32 	%f3, [%rd1];
	ld.global.f32 	%f4, [%rd8];
	add.s64 	%rd9, %rd3, %rd7;
	ld.global.f32 	%f5, [%rd9];
	mul.f32 	%f6, %f3, %f4;
	sub.f32 	%f7, %f5, %f6;
	cvt.f64.f32 	%fd1, %f7;
	mul.f64 	%fd2, %fd1, 0d3F50624DD2F1A9FC;
	cvt.f64.f32 	%fd3, %f5;
	sub.f64 	%fd4, %fd3, %fd2;
	cvt.rn.f32.f64 	%f8, %fd4;
	st.global.f32 	[%rd9], %f8;
	ld.global.f32 	%f9, [%rd1+4];
	ld.global.f32 	%f10, [%rd8];
	add.s64 	%rd11, %rd9, %rd10;
	ld.global.f32 	%f11, [%rd11];
	mul.f32 	%f12, %f9, %f10;
	sub.f32 	%f13, %f11, %f12;
	cvt.f64.f32 	%fd5, %f13;
	mul.f64 	%fd6, %fd5, 0d3F50624DD2F1A9FC;
	cvt.f64.f32 	%fd7, %f11;
	sub.f64 	%fd8, %fd7, %fd6;
	cvt.rn.f32.f64 	%f14, %fd8;
	st.global.f32 	[%rd11], %f14;
	ld.global.f32 	%f15, [%rd1+8];
	ld.global.f32 	%f16, [%rd8];
	add.s64 	%rd12, %rd11, %rd10;
	ld.global.f32 	%f17, [%rd12];
	mul.f32 	%f18, %f15, %f16;
	sub.f32 	%f19, %f17, %f18;
	cvt.f64.f32 	%fd9, %f19;
	mul.f64 	%fd10, %fd9, 0d3F50624DD2F1A9FC;
	cvt.f64.f32 	%fd11, %f17;
	sub.f64 	%fd12, %fd11, %fd10;
	cvt.rn.f32.f64 	%f20, %fd12;
	st.global.f32 	[%rd12], %f20;
	ld.global.f32 	%f21, [%rd1+12];
	ld.global.f32 	%f22, [%rd8];
	add.s64 	%rd13, %rd12, %rd10;
	ld.global.f32 	%f23, [%rd13];
	mul.f32 	%f24, %f21, %f22;
	sub.f32 	%f25, %f23, %f24;
	cvt.f64.f32 	%fd13, %f25;
	mul.f64 	%fd14, %fd13, 0d3F50624DD2F1A9FC;
	cvt.f64.f32 	%fd15, %f23;
	sub.f64 	%fd16, %fd15, %fd14;
	cvt.rn.f32.f64 	%f26, %fd16;
	st.global.f32 	[%rd13], %f26;
	ld.global.f32 	%f27, [%rd1+16];
	ld.global.f32 	%f28, [%rd8];
	add.s64 	%rd14, %rd13, %rd10;
	ld.global.f32 	%f29, [%rd14];
	mul.f32 	%f30, %f27, %f28;
	sub.f32 	%f31, %f29, %f30;
	cvt.f64.f32 	%fd17, %f31;
	mul.f64 	%fd18, %fd17, 0d3F50624DD2F1A9FC;
	cvt.f64.f32 	%fd19, %f29;
	sub.f64 	%fd20, %fd19, %fd18;
	cvt.rn.f32.f64 	%f32, %fd20;
	st.global.f32 	[%rd14], %f32;
	ld.global.f32 	%f33, [%rd1+20];
	ld.global.f32 	%f34, [%rd8];
	add.s64 	%rd15, %rd14, %rd10;
	ld.global.f32 	%f35, [%rd15];
	mul.f32 	%f36, %f33, %f34;
	sub.f32 	%f37, %f35, %f36;
	cvt.f64.f32 	%fd21, %f37;
	mul.f64 	%fd22, %fd21, 0d3F50624DD2F1A9FC;
	cvt.f64.f32 	%fd23, %f35;
	sub.f64 	%fd24, %fd23, %fd22;
	cvt.rn.f32.f64 	%f38, %fd24;
	st.global.f32 	[%rd15], %f38;
	ld.global.f32 	%f39, [%rd1+24];
	ld.global.f32 	%f40, [%rd8];
	add.s64 	%rd16, %rd15, %rd10;
	ld.global.f32 	%f41, [%rd16];
	mul.f32 	%f42, %f39, %f40;
	sub.f32 	%f43, %f41, %f42;
	cvt.f64.f32 	%fd25, %f43;
	mul.f64 	%fd26, %fd25, 0d3F50624DD2F1A9FC;
	cvt.f64.f32 	%fd27, %f41;
	sub.f64 	%fd28, %fd27, %fd26;
	cvt.rn.f32.f64 	%f44, %fd28;
	st.global.f32 	[%rd16], %f44;
	ld.global.f32 	%f45, [%rd1+28];
	ld.global.f32 	%f46, [%rd8];
	add.s64 	%rd17, %rd16, %rd10;
	ld.global.f32 	%f47, [%rd17];
	mul.f32 	%f48, %f45, %f46;
	sub.f32 	%f49, %f47, %f48;
	cvt.f64.f32 	%fd29, %f49;
	mul.f64 	%fd30, %fd29, 0d3F50624DD2F1A9FC;
	cvt.f64.f32 	%fd31, %f47;
	sub.f64 	%fd32, %fd31, %fd30;
	cvt.rn.f32.f64 	%f50, %fd32;
	st.global.f32 	[%rd17], %f50;
	ld.global.f32 	%f51, [%rd1+32];
	ld.global.f32 	%f52, [%rd8];
	add.s64 	%rd18, %rd17, %rd10;
	ld.global.f32 	%f53, [%rd18];
	mul.f32 	%f54, %f51, %f52;
	sub.f32 	%f55, %f53, %f54;
	cvt.f64.f32 	%fd33, %f55;
	mul.f64 	%fd34, %fd33, 0d3F50624DD2F1A9FC;
	cvt.f64.f32 	%fd35, %f53;
	sub.f64 	%fd36, %fd35, %fd34;
	cvt.rn.f32.f64 	%f56, %fd36;
	st.global.f32 	[%rd18], %f56;
	ld.global.f32 	%f57, [%rd1+36];
	ld.global.f32 	%f58, [%rd8];
	add.s64 	%rd19, %rd18, %rd10;
	ld.global.f32 	%f59, [%rd19];
	mul.f32 	%f60, %f57, %f58;
	sub.f32 	%f61, %f59, %f60;
	cvt.f64.f32 	%fd37, %f61;
	mul.f64 	%fd38, %fd37, 0d3F50624DD2F1A9FC;
	cvt.f64.f32 	%fd39, %f59;
	sub.f64 	%fd40, %fd39, %fd38;
	cvt.rn.f32.f64 	%f62, %fd40;
	st.global.f32 	[%rd19], %f62;
	add.s32 	%r10, %r10, %r4;
	cvt.rn.f32.s32 	%f63, %r10;
	setp.gt.f32 	%p2, %f1, %f63;
	@%p2 bra 	$L__BB2_2;
$L__BB2_3:
	ret;

}


// ===== COMPILED SASS (sm_100) =====

	.target	sm_100

	.elftype	@"ET_EXEC"


//--------------------- .note.nv.tkinfo           --------------------------
	.section	.note.nv.tkinfo,"",@"SHT_NOTE"
	.sectionflags	@"SHF_NOTE_NV_TKINFO"
	.tkinfo
        /*0018*/ 	.word	0x00000002
        /*0030*/ 	.string	""
        /*0030*/ 	.string	"ptxas"
        /*0030*/ 	.string	"Cuda compilation tools, release 13.0, V13.0.88"
        /*0030*/ 	.string	"Build cuda_13.0.r13.0/compiler.36424714_0"
        /*0030*/ 	.string	"-arch sm_100 -m 64 "



//--------------------- .note.nv.cuinfo           --------------------------
	.section	.note.nv.cuinfo,"",@"SHT_NOTE"
	.sectionflags	@"SHF_NOTE_NV_CUINFO"
        /*0018*/ 	.short	0x0002
        /*001a*/ 	.short	0x0064
        /*001c*/ 	.short	0x0082
	.zero		2


//--------------------- .nv.info                  --------------------------
	.section	.nv.info,"",@"SHT_CUDA_INFO"
	.align	4


	//----- nvinfo : EIATTR_REGCOUNT
	.align		4
        /*0000*/ 	.byte	0x04, 0x2f
        /*0002*/ 	.short	(.L_1 - .L_0)
	.align		4
.L_0:
        /*0004*/ 	.word	index@(_Z5saxpyffPfS_S_)
        /*0008*/ 	.word	0x00000018


	//----- nvinfo : EIATTR_FRAME_SIZE
	.align		4
.L_1:
        /*000c*/ 	.byte	0x04, 0x11
        /*000e*/ 	.short	(.L_3 - .L_2)
	.align		4
.L_2:
        /*0010*/ 	.word	index@(_Z5saxpyffPfS_S_)
        /*0014*/ 	.word	0x00000000


	//----- nvinfo : EIATTR_REGCOUNT
	.align		4
.L_3:
        /*0018*/ 	.byte	0x04, 0x2f
        /*001a*/ 	.short	(.L_5 - .L_4)
	.align		4
.L_4:
        /*001c*/ 	.word	index@(_Z8sum_cudafPfS_i)
        /*0020*/ 	.word	0x00000012


	//----- nvinfo : EIATTR_FRAME_SIZE
	.align		4
.L_5:
        /*0024*/ 	.byte	0x04, 0x11
        /*0026*/ 	.short	(.L_7 - .L_6)
	.align		4
.L_6:
        /*0028*/ 	.word	index@(_Z8sum_cudafPfS_i)
        /*002c*/ 	.word	0x00000000


	//----- nvinfo : EIATTR_REGCOUNT
	.align		4
.L_7:
        /*0030*/ 	.byte	0x04, 0x2f
        /*0032*/ 	.short	(.L_9 - .L_8)
	.align		4
.L_8:
        /*0034*/ 	.word	index@(_Z13updateWeightsfPfS_S_)
        /*0038*/ 	.word	0x0000001a


	//----- nvinfo : EIATTR_FRAME_SIZE
	.align		4
.L_9:
        /*003c*/ 	.byte	0x04, 0x11
        /*003e*/ 	.short	(.L_11 - .L_10)
	.align		4
.L_10:
        /*0040*/ 	.word	index@(_Z13updateWeightsfPfS_S_)
        /*0044*/ 	.word	0x00000000


	//----- nvinfo : EIATTR_MIN_STACK_SIZE
	.align		4
.L_11:
        /*0048*/ 	.byte	0x04, 0x12
        /*004a*/ 	.short	(.L_13 - .L_12)
	.align		4
.L_12:
        /*004c*/ 	.word	index@(_Z13updateWeightsfPfS_S_)
        /*0050*/ 	.word	0x00000000


	//----- nvinfo : EIATTR_MIN_STACK_SIZE
	.align		4
.L_13:
        /*0054*/ 	.byte	0x04, 0x12
        /*0056*/ 	.short	(.L_15 - .L_14)
	.align		4
.L_14:
        /*0058*/ 	.word	index@(_Z8sum_cudafPfS_i)
        /*005c*/ 	.word	0x00000000


	//----- nvinfo : EIATTR_MIN_STACK_SIZE
	.align		4
.L_15:
        /*0060*/ 	.byte	0x04, 0x12
        /*0062*/ 	.short	(.L_17 - .L_16)
	.align		4
.L_16:
        /*0064*/ 	.word	index@(_Z5saxpyffPfS_S_)
        /*0068*/ 	.word	0x00000000
.L_17:


//--------------------- .nv.compat                --------------------------
	.section	.nv.compat,"",@"SHT_CUDA_COMPAT_INFO"
	.align	4
        /*0000*/ 	.byte	0x02, 0x09, 0x00, 0x00, 0x02, 0x02, 0x01, 0x00, 0x02, 0x05, 0x05, 0x00, 0x03, 0x07, 0x01, 0x01
        /*0010*/ 	.byte	0x02, 0x03, 0x00, 0x00, 0x02, 0x06, 0x01, 0x00, 0x04, 0x0b, 0x08, 0x00, 0x01, 0x00, 0x00, 0x00
        /*0020*/ 	.byte	0x00, 0x00, 0x00, 0x00


//--------------------- .nv.info._Z13updateWeightsfPfS_S_ --------------------------
	.section	.nv.info._Z13updateWeightsfPfS_S_,"",@"SHT_CUDA_INFO"
	.sectionflags	@""
	.align	4


	//----- nvinfo : EIATTR_CUDA_API_VERSION
	.align		4
        /*0000*/ 	.byte	0x04, 0x37
        /*0002*/ 	.short	(.L_19 - .L_18)
.L_18:
        /*0004*/ 	.word	0x00000082


	//----- nvinfo : EIATTR_KPARAM_INFO
	.align		4
.L_19:
        /*0008*/ 	.byte	0x04, 0x17
        /*000a*/ 	.short	(.L_21 - .L_20)
.L_20:
        /*000c*/ 	.word	0x00000000
        /*0010*/ 	.short	0x0003
        /*0012*/ 	.short	0x0018
        /*0014*/ 	.byte	0x00, 0xf5, 0x21, 0x00


	//----- nvinfo : EIATTR_KPARAM_INFO
	.align		4
.L_21:
        /*0018*/ 	.byte	0x04, 0x17
        /*001a*/ 	.short	(.L_23 - .L_22)
.L_22:
        /*001c*/ 	.word	0x00000000
        /*0020*/ 	.short	0x0002
        /*0022*/ 	.short	0x0010
        /*0024*/ 	.byte	0x00, 0xf5, 0x21, 0x00


	//----- nvinfo : EIATTR_KPARAM_INFO
	.align		4
.L_23:
        /*0028*/ 	.byte	0x04, 0x17
        /*002a*/ 	.short	(.L_25 - .L_24)
.L_24:
        /*002c*/ 	.word	0x00000000
        /*0030*/ 	.short	0x0001
        /*0032*/ 	.short	0x0008
        /*0034*/ 	.byte	0x00, 0xf5, 0x21, 0x00


	//----- nvinfo : EIATTR_KPARAM_INFO
	.align		4
.L_25:
        /*0038*/ 	.byte	0x04, 0x17
        /*003a*/ 	.short	(.L_27 - .L_26)
.L_26:
        /*003c*/ 	.word	0x00000000
        /*0040*/ 	.short	0x0000
        /*0042*/ 	.short	0x0000
        /*0044*/ 	.byte	0x00, 0xf0, 0x11, 0x00


	//----- nvinfo : EIATTR_SPARSE_MMA_MASK
	.align		4
.L_27:
        /*0048*/ 	.byte	0x03, 0x50
        /*004a*/ 	.short	0x0000


	//----- nvinfo : EIATTR_MAXREG_COUNT
	.align		4
        /*004c*/ 	.byte	0x03, 0x1b
        /*004e*/ 	.short	0x00ff


	//----- nvinfo : EIATTR_MERCURY_ISA_VERSION
	.align		4
        /*0050*/ 	.byte	0x03, 0x5f
        /*0052*/ 	.short	0x0101


	//----- nvinfo : EIATTR_VRC_CTA_INIT_COUNT
	.align		4
        /*0054*/ 	.byte	0x02, 0x4a
	.zero		1
	.zero		1


	//----- nvinfo : EIATTR_EXIT_INSTR_OFFSETS
	.align		4
        /*0058*/ 	.byte	0x04, 0x1c
        /*005a*/ 	.short	(.L_29 - .L_28)


	//   ....[0]....
.L_28:
        /*005c*/ 	.word	0x00000080


	//   ....[1]....
        /*0060*/ 	.word	0x000007b0


	//----- nvinfo : EIATTR_CRS_STACK_SIZE
	.align		4
.L_29:
        /*0064*/ 	.byte	0x04, 0x1e
        /*0066*/ 	.short	(.L_31 - .L_30)
.L_30:
        /*0068*/ 	.word	0x00000000


	//----- nvinfo : EIATTR_CBANK_PARAM_SIZE
	.align		4
.L_31:
        /*006c*/ 	.byte	0x03, 0x19
        /*006e*/ 	.short	0x0020


	//----- nvinfo : EIATTR_PARAM_CBANK
	.align		4
        /*0070*/ 	.byte	0x04, 0x0a
        /*0072*/ 	.short	(.L_33 - .L_32)
	.align		4
.L_32:
        /*0074*/ 	.word	index@(.nv.constant0._Z13updateWeightsfPfS_S_)
        /*0078*/ 	.short	0x0380
        /*007a*/ 	.short	0x0020


	//----- nvinfo : EIATTR_SW_WAR
	.align		4
.L_33:
        /*007c*/ 	.byte	0x04, 0x36
        /*007e*/ 	.short	(.L_35 - .L_34)
.L_34:
        /*0080*/ 	.word	0x00000008
.L_35:


//--------------------- .nv.info._Z8sum_cudafPfS_i --------------------------
	.section	.nv.info._Z8sum_cudafPfS_i,"",@"SHT_CUDA_INFO"
	.sectionflags	@""
	.align	4


	//----- nvinfo : EIATTR_CUDA_API_VERSION
	.align		4
        /*0000*/ 	.byte	0x04, 0x37
        /*0002*/ 	.short	(.L_37 - .L_36)
.L_36:
        /*0004*/ 	.word	0x00000082


	//----- nvinfo : EIATTR_KPARAM_INFO
	.align		4
.L_37:
        /*0008*/ 	.byte	0x04, 0x17
        /*000a*/ 	.short	(.L_39 - .L_38)
.L_38:
        /*000c*/ 	.word	0x00000000
        /*0010*/ 	.short	0x0003
        /*0012*/ 	.short	0x0018
        /*0014*/ 	.byte	0x00, 0xf0, 0x11, 0x00


	//----- nvinfo : EIATTR_KPARAM_INFO
	.align		4
.L_39:
        /*0018*/ 	.byte	0x04, 0x17
        /*001a*/ 	.short	(.L_41 - .L_40)
.L_40:
        /*001c*/ 	.word	0x00000000
        /*0020*/ 	.short	0x0002
        /*0022*/ 	.short	0x0010
        /*0024*/ 	.byte	0x00, 0xf5, 0x21, 0x00


	//----- nvinfo : EIATTR_KPARAM_INFO
	.align		4
.L_41:
        /*0028*/ 	.byte	0x04, 0x17
        /*002a*/ 	.short	(.L_43 - .L_42)
.L_42:
        /*002c*/ 	.word	0x00000000
        /*0030*/ 	.short	0x0001
        /*0032*/ 	.short	0x0008
        /*0034*/ 	.byte	0x00, 0xf5, 0x21, 0x00


	//----- nvinfo : EIATTR_KPARAM_INFO
	.align		4
.L_43:
        /*0038*/ 	.byte	0x04, 0x17
        /*003a*/ 	.short	(.L_45 - .L_44)
.L_44:
        /*003c*/ 	.word	0x00000000
        /*0040*/ 	.short	0x0000
        /*0042*/ 	.short	0x0000
        /*0044*/ 	.byte	0x00, 0xf0, 0x11, 0x00


	//----- nvinfo : EIATTR_SPARSE_MMA_MASK
	.align		4
.L_45:
        /*0048*/ 	.byte	0x03, 0x50
        /*004a*/ 	.short	0x0000


	//----- nvinfo : EIATTR_MAXREG_COUNT
	.align		4
        /*004c*/ 	.byte	0x03, 0x1b
        /*004e*/ 	.short	0x00ff


	//----- nvinfo : EIATTR_MERCURY_ISA_VERSION
	.align		4
        /*0050*/ 	.byte	0x03, 0x5f
        /*0052*/ 	.short	0x0101


	//----- nvinfo : EIATTR_VRC_CTA_INIT_COUNT
	.align		4
        /*0054*/ 	.byte	0x02, 0x4a
	.zero		1
	.zero		1


	//----- nvinfo : EIATTR_EXIT_INSTR_OFFSETS
	.align		4
        /*0058*/ 	.byte	0x04, 0x1c
        /*005a*/ 	.short	(.L_47 - .L_46)


	//   ....[0]....
.L_46:
        /*005c*/ 	.word	0x00000080


	//   ....[1]....
        /*0060*/ 	.word	0x000001d0


	//----- nvinfo : EIATTR_CRS_STACK_SIZE
	.align		4
.L_47:
        /*0064*/ 	.byte	0x04, 0x1e
        /*0066*/ 	.short	(.L_49 - .L_48)
.L_48:
        /*0068*/ 	.word	0x00000000


	//----- nvinfo : EIATTR_CBANK_PARAM_SIZE
	.align		4
.L_49:
        /*006c*/ 	.byte	0x03, 0x19
        /*006e*/ 	.short	0x001c


	//----- nvinfo : EIATTR_PARAM_CBANK
	.align		4
        /*0070*/ 	.byte	0x04, 0x0a
        /*0072*/ 	.short	(.L_51 - .L_50)
	.align		4
.L_50:
        /*0074*/ 	.word	index@(.nv.constant0._Z8sum_cudafPfS_i)
        /*0078*/ 	.short	0x0380
        /*007a*/ 	.short	0x001c


	//----- nvinfo : EIATTR_SW_WAR
	.align		4
.L_51:
        /*007c*/ 	.byte	0x04, 0x36
        /*007e*/ 	.short	(.L_53 - .L_52)
.L_52:
        /*0080*/ 	.word	0x00000008
.L_53:


//--------------------- .nv.info._Z5saxpyffPfS_S_ --------------------------
	.section	.nv.info._Z5saxpyffPfS_S_,"",@"SHT_CUDA_INFO"
	.sectionflags	@""
	.align	4


	//----- nvinfo : EIATTR_CUDA_API_VERSION
	.align		4
        /*0000*/ 	.byte	0x04, 0x37
        /*0002*/ 	.short	(.L_55 - .L_54)
.L_54:
        /*0004*/ 	.word	0x00000082


	//----- nvinfo : EIATTR_KPARAM_INFO
	.align		4
.L_55:
        /*0008*/ 	.byte	0x04, 0x17
        /*000a*/ 	.short	(.L_57 - .L_56)
.L_56:
        /*000c*/ 	.word	0x00000000
        /*0010*/ 	.short	0x0004
        /*0012*/ 	.short	0x0018
        /*0014*/ 	.byte	0x00, 0xf5, 0x21, 0x00


	//----- nvinfo : EIATTR_KPARAM_INFO
	.align		4
.L_57:
        /*0018*/ 	.byte	0x04, 0x17
        /*001a*/ 	.short	(.L_59 - .L_58)
.L_58:
        /*001c*/ 	.word	0x00000000
        /*0020*/ 	.short	0x0003
        /*0022*/ 	.short	0x0010
        /*0024*/ 	.byte	0x00, 0xf5, 0x21, 0x00


	//----- nvinfo : EIATTR_KPARAM_INFO
	.align		4
.L_59:
        /*0028*/ 	.byte	0x04, 0x17
        /*002a*/ 	.short	(.L_61 - .L_60)
.L_60:
        /*002c*/ 	.word	0x00000000
        /*0030*/ 	.short	0x0002
        /*0032*/ 	.short	0x0008
        /*0034*/ 	.byte	0x00, 0xf5, 0x21, 0x00


	//----- nvinfo : EIATTR_KPARAM_INFO
	.align		4
.L_61:
        /*0038*/ 	.byte	0x04, 0x17
        /*003a*/ 	.short	(.L_63 - .L_62)
.L_62:
        /*003c*/ 	.word	0x00000000
        /*0040*/ 	.short	0x0001
        /*0042*/ 	.short	0x0004
        /*0044*/ 	.byte	0x00, 0xf0, 0x11, 0x00


	//----- nvinfo : EIATTR_KPARAM_INFO
	.align		4
.L_63:
        /*0048*/ 	.byte	0x04, 0x17
        /*004a*/ 	.short	(.L_65 - .L_64)
.L_64:
        /*004c*/ 	.word	0x00000000
        /*0050*/ 	.short	0x0000
        /*0052*/ 	.short	0x0000
        /*0054*/ 	.byte	0x00, 0xf0, 0x11, 0x00


	//----- nvinfo : EIATTR_SPARSE_MMA_MASK
	.align		4
.L_65:
        /*0058*/ 	.byte	0x03, 0x50
        /*005a*/ 	.short	0x0000


	//----- nvinfo : EIATTR_MAXREG_COUNT
	.align		4
        /*005c*/ 	.byte	0x03, 0x1b
        /*005e*/ 	.short	0x00ff


	//----- nvinfo : EIATTR_MERCURY_ISA_VERSION
	.align		4
        /*0060*/ 	.byte	0x03, 0x5f
        /*0062*/ 	.short	0x0101


	//----- nvinfo : EIATTR_VRC_CTA_INIT_COUNT
	.align		4
        /*0064*/ 	.byte	0x02, 0x4a
	.zero		1
	.zero		1


	//----- nvinfo : EIATTR_EXIT_INSTR_OFFSETS
	.align		4
        /*0068*/ 	.byte	0x04, 0x1c
        /*006a*/ 	.short	(.L_67 - .L_66)


	//   ....[0]....
.L_66:
        /*006c*/ 	.word	0x00000080


	//   ....[1]....
        /*0070*/ 	.word	0x00000520


	//----- nvinfo : EIATTR_CRS_STACK_SIZE
	.align		4
.L_67:
        /*0074*/ 	.byte	0x04, 0x1e
        /*0076*/ 	.short	(.L_69 - .L_68)
.L_68:
        /*0078*/ 	.word	0x00000000


	//----- nvinfo : EIATTR_CBANK_PARAM_SIZE
	.align		4
.L_69:
        /*007c*/ 	.byte	0x03, 0x19
        /*007e*/ 	.short	0x0020


	//----- nvinfo : EIATTR_PARAM_CBANK
	.align		4
        /*0080*/ 	.byte	0x04, 0x0a
        /*0082*/ 	.short	(.L_71 - .L_70)
	.align		4
.L_70:
        /*0084*/ 	.word	index@(.nv.constant0._Z5saxpyffPfS_S_)
        /*0088*/ 	.short	0x0380
        /*008a*/ 	.short	0x0020


	//----- nvinfo : EIATTR_SW_WAR
	.align		4
.L_71:
        /*008c*/ 	.byte	0x04, 0x36
        /*008e*/ 	.short	(.L_73 - .L_72)
.L_72:
        /*0090*/ 	.word	0x00000008
.L_73:


//--------------------- .nv.callgraph             --------------------------
	.section	.nv.callgraph,"",@"SHT_CUDA_CALLGRAPH"
	.align	4
	.sectionentsize	8
	.align		4
        /*0000*/ 	.word	0x00000000
	.align		4
        /*0004*/ 	.word	0xffffffff
	.align		4
        /*0008*/ 	.word	0x00000000
	.align		4
        /*000c*/ 	.word	0xfffffffe
	.align		4
        /*0010*/ 	.word	0x00000000
	.align		4
        /*0014*/ 	.word	0xfffffffd
	.align		4
        /*0018*/ 	.word	0x00000000
	.align		4
        /*001c*/ 	.word	0xfffffffc


//--------------------- .text._Z13updateWeightsfPfS_S_ --------------------------
	.section	.text._Z13updateWeightsfPfS_S_,"ax",@progbits
	.align	128
        .global         _Z13updateWeightsfPfS_S_
        .type           _Z13updateWeightsfPfS_S_,@function
        .size           _Z13updateWeightsfPfS_S_,(.L_x_6 - _Z13updateWeightsfPfS_S_)
        .other          _Z13updateWeightsfPfS_S_,@"STO_CUDA_ENTRY STV_DEFAULT"
_Z13updateWeightsfPfS_S_:
.text._Z13updateWeightsfPfS_S_:
[----:B------:R-:W-:Y:S01]  /*0000*/  LDC R1, c[0x0][0x37c] ;  /* 0x0000df00ff017b82 */ /* 0x000fe20000000800 */
[----:B------:R-:W0:Y:S07]  /*0010*/  S2R R7, SR_TID.X ;  /* 0x0000000000077919 */ /* 0x000e2e0000002100 */
[----:B------:R-:W0:Y:S01]  /*0020*/  S2UR UR4, SR_CTAID.X ;  /* 0x00000000000479c3 */ /* 0x000e220000002500 */
[----:B------:R-:W1:Y:S07]  /*0030*/  LDCU UR5, c[0x0][0x380] ;  /* 0x00007000ff0577ac */ /* 0x000e6e0008000800 */
[----:B------:R-:W0:Y:S02]  /*0040*/  LDC R6, c[0x0][0x360] ;  /* 0x0000d800ff067b82 */ /* 0x000e240000000800 */
[----:B0-----:R-:W-:-:S05]  /*0050*/  IMAD R7, R6, UR4, R7 ;  /* 0x0000000406077c24 */ /* 0x001fca000f8e0207 */
[----:B------:R-:W-:-:S04]  /*0060*/  I2FP.F32.S32 R0, R7 ;  /* 0x0000000700007245 */ /* 0x000fc80000201400 */
[----:B-1----:R-:W-:-:S13]  /*0070*/  FSETP.GEU.AND P0, PT, R0, UR5, PT ;  /* 0x0000000500007c0b */ /* 0x002fda000bf0e000 */
[----:B------:R-:W-:Y:S05]  /*0080*/  @P0 EXIT ;  /* 0x000000000000094d */ /* 0x000fea0003800000 */
[----:B------:R-:W0:Y:S01]  /*0090*/  LDCU UR4, c[0x0][0x370] ;  /* 0x00006e00ff0477ac */ /* 0x000e220008000800 */
[----:B------:R-:W1:Y:S01]  /*00a0*/  F2I.TRUNC.NTZ R0, UR5 ;  /* 0x0000000500007d05 */ /* 0x000e62000820f100 */
[----:B------:R-:W2:Y:S01]  /*00b0*/  LDCU.64 UR6, c[0x0][0x358] ;  /* 0x00006b00ff0677ac */ /* 0x000ea20008000a00 */
[----:B01----:R-:W-:-:S07]  /*00c0*/  IMAD R6, R6, UR4, RZ ;  /* 0x0000000406067c24 */ /* 0x003fce000f8e02ff */
.L_x_0:
[----:B0-----:R-:W0:Y:S08]  /*00d0*/  LDC.64 R8, c[0x0][0x390] ;  /* 0x0000e400ff087b82 */ /* 0x001e300000000a00 */
[----:B------:R-:W1:Y:S08]  /*00e0*/  LDC.64 R2, c[0x0][0x398] ;  /* 0x0000e600ff027b82 */ /* 0x000e700000000a00 */
[----:B------:R-:W3:Y:S01]  /*00f0*/  LDC.64 R4, c[0x0][0x388] ;  /* 0x0000e200ff047b82 */ /* 0x000ee20000000a00 */
[----:B0-----:R-:W-:-:S05]  /*0100*/  IMAD.WIDE R8, R7, 0x4, R8 ;  /* 0x0000000407087825 */ /* 0x001fca00078e0208 */
[----:B--2---:R-:W2:Y:S01]  /*0110*/  LDG.E R15, desc[UR6][R8.64] ;  /* 0x00000006080f7981 */ /* 0x004ea2000c1e1900 */
[----:B-1----:R-:W-:-:S05]  /*0120*/  IMAD.WIDE R2, R7, 0x4, R2 ;  /* 0x0000000407027825 */ /* 0x002fca00078e0202 */
[----:B------:R-:W4:Y:S04]  /*0130*/  LDG.E R11, desc[UR6][R2.64] ;  /* 0x00000006020b7981 */ /* 0x000f28000c1e1900 */
[----:B---3--:R-:W4:Y:S01]  /*0140*/  LDG.E R10, desc[UR6][R4.64] ;  /* 0x00000006040a7981 */ /* 0x008f22000c1e1900 */
[----:B------:R-:W-:Y:S01]  /*0150*/  UMOV UR8, 0xd2f1a9fc ;  /* 0xd2f1a9fc00087882 */ /* 0x000fe20000000000 */
[----:B------:R-:W-:Y:S01]  /*0160*/  UMOV UR9, 0x3f50624d ;  /* 0x3f50624d00097882 */ /* 0x000fe20000000000 */
[----:B--2---:R-:W-:Y:S01]  /*0170*/  F2F.F64.F32 R12, R15 ;  /* 0x0000000f000c7310 */ /* 0x004fe20000201800 */
[----:B----4-:R-:W-:-:S07]  /*0180*/  FFMA R14, -R10, R11, R15 ;  /* 0x0000000b0a0e7223 */ /* 0x010fce000000010f */
[----:B------:R-:W0:Y:S02]  /*0190*/  F2F.F64.F32 R10, R14 ;  /* 0x0000000e000a7310 */ /* 0x000e240000201800 */
[----:B0-----:R-:W-:-:S06]  /*01a0*/  DFMA R12, R10, -UR8, R12 ;  /* 0x800000080a0c7c2b */ /* 0x001fcc000800000c */
[----:B------:R-:W0:Y:S01]  /*01b0*/  F2F.F32.F64 R19, R12 ;  /* 0x0000000c00137310 */ /* 0x000e220000301000 */
[C---:B------:R-:W-:Y:S01]  /*01c0*/  IMAD.WIDE R10, R0.reuse, 0x4, R8 ;  /* 0x00000004000a7825 */ /* 0x040fe200078e0208 */
[----:B0-----:R0:W-:Y:S04]  /*01d0*/  STG.E desc[UR6][R8.64], R19 ;  /* 0x0000001308007986 */ /* 0x0011e8000c101906 */
[----:B------:R-:W2:Y:S04]  /*01e0*/  LDG.E R18, desc[UR6][R4.64+0x4] ;  /* 0x0000040604127981 */ /* 0x000ea8000c1e1900 */
[----:B------:R-:W3:Y:S04]  /*01f0*/  LDG.E R23, desc[UR6][R10.64] ;  /* 0x000000060a177981 */ /* 0x000ee8000c1e1900 */
[----:B------:R-:W2:Y:S01]  /*0200*/  LDG.E R21, desc[UR6][R2.64] ;  /* 0x0000000602157981 */ /* 0x000ea2000c1e1900 */
[----:B------:R-:W-:Y:S01]  /*0210*/  IMAD.WIDE R12, R0, 0x4, R10 ;  /* 0x00000004000c7825 */ /* 0x000fe200078e020a */
[----:B---3--:R-:W-:Y:S03]  /*0220*/  F2F.F64.F32 R16, R23 ;  /* 0x0000001700107310 */ /* 0x008fe60000201800 */
[----:B--2---:R-:W-:-:S05]  /*0230*/  FFMA R18, -R18, R21, R23 ;  /* 0x0000001512127223 */ /* 0x004fca0000000117 */
[----:B------:R-:W1:Y:S02]  /*0240*/  F2F.F64.F32 R14, R18 ;  /* 0x00000012000e7310 */ /* 0x000e640000201800 */
[----:B-1----:R-:W-:-:S10]  /*0250*/  DFMA R14, R14, -UR8, R16 ;  /* 0x800000080e0e7c2b */ /* 0x002fd40008000010 */
[----:B------:R-:W1:Y:S02]  /*0260*/  F2F.F32.F64 R15, R14 ;  /* 0x0000000e000f7310 */ /* 0x000e640000301000 */
[----:B-1----:R1:W-:Y:S04]  /*0270*/  STG.E desc[UR6][R10.64], R15 ;  /* 0x0000000f0a007986 */ /* 0x0023e8000c101906 */
[----:B0-----:R-:W2:Y:S04]  /*0280*/  LDG.E R8, desc[UR6][R4.64+0x8] ;  /* 0x0000080604087981 */ /* 0x001ea8000c1e1900 */
[----:B------:R-:W3:Y:S04]  /*0290*/  LDG.E R19, desc[UR6][R12.64] ;  /* 0x000000060c137981 */ /* 0x000ee8000c1e1900 */
[----:B------:R-:W2:Y:S01]  /*02a0*/  LDG.E R9, desc[UR6][R2.64] ;  /* 0x0000000602097981 */ /* 0x000ea2000c1e1900 */
[----:B---3--:R-:W-:Y:S01]  /*02b0*/  F2F.F64.F32 R16, R19 ;  /* 0x0000001300107310 */ /* 0x008fe20000201800 */
[----:B--2---:R-:W-:-:S07]  /*02c0*/  FFMA R20, -R8, R9, R19 ;  /* 0x0000000908147223 */ /* 0x004fce0000000113 */
[----:B------:R-:W0:Y:S02]  /*02d0*/  F2F.F64.F32 R8, R20 ;  /* 0x0000001400087310 */ /* 0x000e240000201800 */
[----:B0-----:R-:W-:-:S10]  /*02e0*/  DFMA R16, R8, -UR8, R16 ;  /* 0x8000000808107c2b */ /* 0x001fd40008000010 */
[----:B------:R-:W0:Y:S01]  /*02f0*/  F2F.F32.F64 R17, R16 ;  /* 0x0000001000117310 */ /* 0x000e220000301000 */
[----:B------:R-:W-:Y:S01]  /*0300*/  IMAD.WIDE R8, R0, 0x4, R12 ;  /* 0x0000000400087825 */ /* 0x000fe200078e020c */
[----:B0-----:R0:W-:Y:S04]  /*0310*/  STG.E desc[UR6][R12.64], R17 ;  /* 0x000000110c007986 */ /* 0x0011e8000c101906 */
[----:B-1----:R-:W2:Y:S04]  /*0320*/  LDG.E R10, desc[UR6][R4.64+0xc] ;  /* 0x00000c06040a7981 */ /* 0x002ea8000c1e1900 */
[----:B------:R-:W3:Y:S04]  /*0330*/  LDG.E R21, desc[UR6][R8.64] ;  /* 0x0000000608157981 */ /* 0x000ee8000c1e1900 */
[----:B------:R-:W2:Y:S01]  /*0340*/  LDG.E R11, desc[UR6][R2.64] ;  /* 0x00000006020b7981 */ /* 0x000ea2000c1e1900 */
[----:B---3--:R-:W-:Y:S01]  /*0350*/  F2F.F64.F32 R14, R21 ;  /* 0x00000015000e7310 */ /* 0x008fe20000201800 */
[----:B--2---:R-:W-:-:S07]  /*0360*/  FFMA R18, -R10, R11, R21 ;  /* 0x0000000b0a127223 */ /* 0x004fce0000000115 */
[----:B------:R-:W1:Y:S02]  /*0370*/  F2F.F64.F32 R10, R18 ;  /* 0x00000012000a7310 */ /* 0x000e640000201800 */
[----:B-1----:R-:W-:-:S10]  /*0380*/  DFMA R14, R10, -UR8, R14 ;  /* 0x800000080a0e7c2b */ /* 0x002fd4000800000e */
[----:B------:R-:W1:Y:S01]  /*0390*/  F2F.F32.F64 R15, R14 ;  /* 0x0000000e000f7310 */ /* 0x000e620000301000 */
[----:B------:R-:W-:Y:S01]  /*03a0*/  IMAD.WIDE R10, R0, 0x4, R8 ;  /* 0x00000004000a7825 */ /* 0x000fe200078e0208 */
        /* <DEDUP_REMOVED lines=54> */
[----:B------:R-:W-:-:S04]  /*0710*/  IADD3 R7, PT, PT, R6, R7, RZ ;  /* 0x0000000706077210 */ /* 0x000fc80007ffe0ff */
[----:B0-----:R-:W-:-:S04]  /*0720*/  I2FP.F32.S32 R12, R7 ;  /* 0x00000007000c7245 */ /* 0x001fc80000201400 */
[----:B------:R-:W-:Y:S01]  /*0730*/  FSETP.GEU.AND P0, PT, R12, UR5, PT ;  /* 0x000000050c007c0b */ /* 0x000fe2000bf0e000 */
[----:B---3--:R-:W-:Y:S01]  /*0740*/  F2F.F64.F32 R14, R21 ;  /* 0x00000015000e7310 */ /* 0x008fe20000201800 */
[----:B--2---:R-:W-:-:S07]  /*0750*/  FFMA R18, -R10, R11, R21 ;  /* 0x0000000b0a127223 */ /* 0x004fce0000000115 */
[----:B------:R-:W0:Y:S02]  /*0760*/  F2F.F64.F32 R10, R18 ;  /* 0x00000012000a7310 */ /* 0x000e240000201800 */
[----:B0-----:R-:W-:-:S10]  /*0770*/  DFMA R10, R10, -UR8, R14 ;  /* 0x800000080a0a7c2b */ /* 0x001fd4000800000e */
[----:B------:R-:W0:Y:S02]  /*0780*/  F2F.F32.F64 R11, R10 ;  /* 0x0000000a000b7310 */ /* 0x000e240000301000 */
[----:B0-----:R0:W-:Y:S01]  /*0790*/  STG.E desc[UR6][R8.64], R11 ;  /* 0x0000000b08007986 */ /* 0x0011e2000c101906 */
[----:B------:R-:W-:Y:S05]  /*07a0*/  @!P0 BRA `(.L_x_0) ;  /* 0xfffffff800488947 */ /* 0x000fea000383ffff */
[----:B------:R-:W-:Y:S05]  /*07b0*/  EXIT ;  /* 0x000000000000794d */ /* 0x000fea0003800000 */
.L_x_1:
[----:B------:R-:W-:-:S00]  /*07c0*/  BRA `(.L_x_1) ;  /* 0xfffffffc00fc7947 */ /* 0x000fc0000383ffff */
[----:B------:R-:W-:-:S00]  /*07d0*/  NOP ;  /* 0x0000000000007918 */ /* 0x000fc00000000000 */
        /* <DEDUP_REMOVED lines=10> */
.L_x_6:


//--------------------- .text._Z8sum_cudafPfS_i   --------------------------
	.section	.text._Z8sum_cudafPfS_i,"ax",@progbits
	.align	128
        .global         _Z8sum_cudafPfS_i
        .type           _Z8sum_cudafPfS_i,@function
        .size           _Z8sum_cudafPfS_i,(.L_x_7 - _Z8sum_cudafPfS_i)
        .other          _Z8sum_cudafPfS_i,@"STO_CUDA_ENTRY STV_DEFAULT"
_Z8sum_cudafPfS_i:
.text._Z8sum_cudafPfS_i:
        /* <DEDUP_REMOVED lines=9> */
[----:B------:R-:W0:Y:S01]  /*0090*/  LDC.64 R2, c[0x0][0x390] ;  /* 0x0000e400ff027b82 */ /* 0x000e220000000a00 */
[----:B------:R-:W1:Y:S01]  /*00a0*/  LDCU UR4, c[0x0][0x370] ;  /* 0x00006e00ff0477ac */ /* 0x000e620008000800 */
[----:B------:R-:W2:Y:S01]  /*00b0*/  F2I.TRUNC.NTZ R13, UR5 ;  /* 0x00000005000d7d05 */ /* 0x000ea2000820f100 */
[----:B------:R-:W-:Y:S01]  /*00c0*/  MOV R11, R6 ;  /* 0x00000006000b7202 */ /* 0x000fe20000000f00 */
[----:B------:R-:W3:Y:S04]  /*00d0*/  LDCU.64 UR6, c[0x0][0x358] ;  /* 0x00006b00ff0677ac */ /* 0x000ee80008000a00 */
[----:B------:R-:W4:Y:S01]  /*00e0*/  LDC.64 R4, c[0x0][0x388] ;  /* 0x0000e200ff047b82 */ /* 0x000f220000000a00 */
[----:B------:R-:W0:Y:S01]  /*00f0*/  LDCU UR8, c[0x0][0x398] ;  /* 0x00007300ff0877ac */ /* 0x000e220008000800 */
[----:B-12---:R-:W-:-:S07]  /*0100*/  IMAD R15, R15, UR4, RZ ;  /* 0x000000040f0f7c24 */ /* 0x006fce000f8e02ff */
.L_x_2:
[----:B0-----:R-:W-:-:S04]  /*0110*/  IMAD R7, R13, UR8, R0 ;  /* 0x000000080d077c24 */ /* 0x001fc8000f8e0200 */
[----:B----4-:R-:W-:-:S06]  /*0120*/  IMAD.WIDE R6, R7, 0x4, R4 ;  /* 0x0000000407067825 */ /* 0x010fcc00078e0204 */
[----:B---3--:R-:W2:Y:S04]  /*0130*/  LDG.E R7, desc[UR6][R6.64] ;  /* 0x0000000606077981 */ /* 0x008ea8000c1e1900 */
[----:B--2---:R-:W2:Y:S01]  /*0140*/  ATOMG.E.ADD.F32.FTZ.RN.STRONG.GPU PT, R10, desc[UR6][R2.64], R7 ;  /* 0x80000007020a79a3 */ /* 0x004ea2000c1ef306 */
[----:B------:R-:W-:Y:S01]  /*0150*/  IADD3 R0, PT, PT, R15, R0, RZ ;  /* 0x000000000f007210 */ /* 0x000fe20007ffe0ff */
[----:B--2---:R-:W0:Y:S02]  /*0160*/  F2I.TRUNC.NTZ R10, R10 ;  /* 0x0000000a000a7305 */ /* 0x004e24000020f100 */
[----:B0-----:R-:W-:-:S04]  /*0170*/  IMAD R9, R13, UR8, R10 ;  /* 0x000000080d097c24 */ /* 0x001fc8000f8e020a */
[----:B------:R-:W-:-:S05]  /*0180*/  IMAD.WIDE R8, R9, 0x4, R4 ;  /* 0x0000000409087825 */ /* 0x000fca00078e0204 */
[----:B------:R0:W-:Y:S02]  /*0190*/  STG.E desc[UR6][R8.64], R11 ;  /* 0x0000000b08007986 */ /* 0x0001e4000c101906 */
[----:B0-----:R-:W-:-:S04]  /*01a0*/  I2FP.F32.S32 R11, R0 ;  /* 0x00000000000b7245 */ /* 0x001fc80000201400 */
[----:B------:R-:W-:-:S13]  /*01b0*/  FSETP.GEU.AND P0, PT, R11, UR5, PT ;  /* 0x000000050b007c0b */ /* 0x000fda000bf0e000 */
[----:B------:R-:W-:Y:S05]  /*01c0*/  @!P0 BRA `(.L_x_2) ;  /* 0xfffffffc00d08947 */ /* 0x000fea000383ffff */
[----:B------:R-:W-:Y:S05]  /*01d0*/  EXIT ;  /* 0x000000000000794d */ /* 0x000fea0003800000 */
.L_x_3:
        /* <DEDUP_REMOVED lines=10> */
.L_x_7:


//--------------------- .text._Z5saxpyffPfS_S_    --------------------------
	.section	.text._Z5saxpyffPfS_S_,"ax",@progbits
	.align	128
        .global         _Z5saxpyffPfS_S_
        .type           _Z5saxpyffPfS_S_,@function
        .size           _Z5saxpyffPfS_S_,(.L_x_8 - _Z5saxpyffPfS_S_)
        .other          _Z5saxpyffPfS_S_,@"STO_CUDA_ENTRY STV_DEFAULT"
_Z5saxpyffPfS_S_:
.text._Z5saxpyffPfS_S_:
        /* <DEDUP_REMOVED lines=12> */
[----:B------:R-:W3:Y:S01]  /*00c0*/  LDCU UR8, c[0x0][0x384] ;  /* 0x00007080ff0877ac */ /* 0x000ee20008000800 */
[----:B01----:R-:W-:-:S07]  /*00d0*/  IMAD R4, R4, UR4, RZ ;  /* 0x0000000404047c24 */ /* 0x003fce000f8e02ff */
.L_x_4:
[----:B-1----:R-:W0:Y:S08]  /*00e0*/  LDC.64 R6, c[0x0][0x390] ;  /* 0x0000e400ff067b82 */ /* 0x002e300000000a00 */
[----:B------:R-:W1:Y:S08]  /*00f0*/  LDC.64 R2, c[0x0][0x388] ;  /* 0x0000e200ff027b82 */ /* 0x000e700000000a00 */
[----:B------:R-:W4:Y:S01]  /*0100*/  LDC.64 R8, c[0x0][0x398] ;  /* 0x0000e600ff087b82 */ /* 0x000f220000000a00 */
[----:B0-----:R-:W-:-:S05]  /*0110*/  IMAD.WIDE R6, R5, 0x4, R6 ;  /* 0x0000000405067825 */ /* 0x001fca00078e0206 */
[----:B--2---:R-:W3:Y:S01]  /*0120*/  LDG.E R10, desc[UR6][R6.64] ;  /* 0x00000006060a7981 */ /* 0x004ee2000c1e1900 */
[----:B-1----:R-:W-:-:S05]  /*0130*/  IMAD.WIDE R2, R5, 0x4, R2 ;  /* 0x0000000405027825 */ /* 0x002fca00078e0202 */
[----:B------:R-:W3:Y:S01]  /*0140*/  LDG.E R11, desc[UR6][R2.64] ;  /* 0x00000006020b7981 */ /* 0x000ee2000c1e1900 */
[----:B----4-:R-:W-:-:S04]  /*0150*/  IMAD.WIDE R8, R5, 0x4, R8 ;  /* 0x0000000405087825 */ /* 0x010fc800078e0208 */
[----:B---3--:R-:W-:Y:S01]  /*0160*/  FFMA R17, R10, R11, UR8 ;  /* 0x000000080a117e23 */ /* 0x008fe2000800000b */
[----:B------:R-:W-:-:S04]  /*0170*/  IMAD.WIDE R10, R0, 0x4, R6 ;  /* 0x00000004000a7825 */ /* 0x000fc800078e0206 */
[----:B------:R0:W-:Y:S04]  /*0180*/  STG.E desc[UR6][R8.64], R17 ;  /* 0x0000001108007986 */ /* 0x0001e8000c101906 */
[----:B------:R-:W2:Y:S04]  /*0190*/  LDG.E R14, desc[UR6][R10.64] ;  /* 0x000000060a0e7981 */ /* 0x000ea8000c1e1900 */
[----:B------:R-:W2:Y:S01]  /*01a0*/  LDG.E R15, desc[UR6][R2.64] ;  /* 0x00000006020f7981 */ /* 0x000ea2000c1e1900 */
[----:B------:R-:W-:-:S04]  /*01b0*/  IMAD.WIDE R12, R0, 0x4, R8 ;  /* 0x00000004000c7825 */ /* 0x000fc800078e0208 */
[----:B------:R-:W-:-:S04]  /*01c0*/  IMAD.WIDE R6, R0, 0x4, R10 ;  /* 0x0000000400067825 */ /* 0x000fc800078e020a */
[----:B--2---:R-:W-:-:S05]  /*01d0*/  FFMA R19, R14, R15, UR8 ;  /* 0x000000080e137e23 */ /* 0x004fca000800000f */
[----:B------:R1:W-:Y:S04]  /*01e0*/  STG.E desc[UR6][R12.64], R19 ;  /* 0x000000130c007986 */ /* 0x0003e8000c101906 */
[----:B------:R-:W2:Y:S04]  /*01f0*/  LDG.E R16, desc[UR6][R6.64] ;  /* 0x0000000606107981 */ /* 0x000ea8000c1e1900 */
[----:B------:R-:W2:Y:S01]  /*0200*/  LDG.E R21, desc[UR6][R2.64] ;  /* 0x0000000602157981 */ /* 0x000ea2000c1e1900 */
[----:B------:R-:W-:-:S04]  /*0210*/  IMAD.WIDE R14, R0, 0x4, R12 ;  /* 0x00000004000e7825 */ /* 0x000fc800078e020c */
[----:B0-----:R-:W-:-:S04]  /*0220*/  IMAD.WIDE R8, R0, 0x4, R6 ;  /* 0x0000000400087825 */ /* 0x001fc800078e0206 */
[----:B--2---:R-:W-:-:S05]  /*0230*/  FFMA R21, R16, R21, UR8 ;  /* 0x0000000810157e23 */ /* 0x004fca0008000015 */
[----:B------:R0:W-:Y:S04]  /*0240*/  STG.E desc[UR6][R14.64], R21 ;  /* 0x000000150e007986 */ /* 0x0001e8000c101906 */
[----:B------:R-:W2:Y:S04]  /*0250*/  LDG.E R16, desc[UR6][R8.64] ;  /* 0x0000000608107981 */ /* 0x000ea8000c1e1900 */
[----:B------:R-:W2:Y:S01]  /*0260*/  LDG.E R17, desc[UR6][R2.64] ;  /* 0x0000000602117981 */ /* 0x000ea2000c1e1900 */
[----:B------:R-:W-:-:S04]  /*0270*/  IMAD.WIDE R10, R0, 0x4, R14 ;  /* 0x00000004000a7825 */ /* 0x000fc800078e020e */
[----:B-1----:R-:W-:-:S04]  /*0280*/  IMAD.WIDE R12, R0, 0x4, R8 ;  /* 0x00000004000c7825 */ /* 0x002fc800078e0208 */
        /* <DEDUP_REMOVED lines=34> */
[----:B------:R-:W-:Y:S01]  /*04b0*/  IMAD.WIDE R6, R0, 0x4, R10 ;  /* 0x0000000400067825 */ /* 0x000fe200078e020a */
[----:B------:R-:W-:-:S04]  /*04c0*/  IADD3 R5, PT, PT, R4, R5, RZ ;  /* 0x0000000504057210 */ /* 0x000fc80007ffe0ff */
[----:B------:R-:W-:-:S04]  /*04d0*/  I2FP.F32.S32 R8, R5 ;  /* 0x0000000500087245 */ /* 0x000fc80000201400 */
[----:B------:R-:W-:Y:S01]  /*04e0*/  FSETP.GEU.AND P0, PT, R8, UR5, PT ;  /* 0x0000000508007c0b */ /* 0x000fe2000bf0e000 */
[----:B--2---:R-:W-:-:S05]  /*04f0*/  FFMA R17, R12, R17, UR8 ;  /* 0x000000080c117e23 */ /* 0x004fca0008000011 */
[----:B------:R1:W-:Y:S07]  /*0500*/  STG.E desc[UR6][R6.64], R17 ;  /* 0x0000001106007986 */ /* 0x0003ee000c101906 */
[----:B------:R-:W-:Y:S05]  /*0510*/  @!P0 BRA `(.L_x_4) ;  /* 0xfffffff800f08947 */ /* 0x000fea000383ffff */
[----:B------:R-:W-:Y:S05]  /*0520*/  EXIT ;  /* 0x000000000000794d */ /* 0x000fea0003800000 */
.L_x_5:
        /* <DEDUP_REMOVED lines=13> */
.L_x_8:


//--------------------- .nv.shared.reserved.0     --------------------------
	.section	.nv.shared.reserved.0,"aw",@nobits
	.weak		__nv_reservedSMEM_offset_0_alias
	.size		__nv_reservedSMEM_offset_0_alias, 0, 64
	.other		__nv_reservedSMEM_offset_0_alias,@"STO_CUDA_RESERVED_SHARED STV_DEFAULT"
__nv_reservedSMEM_offset_0_alias:
	.zero		0
	.zero		64


//--------------------- .nv.constant0._Z13updateWeightsfPfS_S_ --------------------------
	.section	.nv.constant0._Z13updateWeightsfPfS_S_,"a",@progbits
	.sectionflags	@""
	.align	4
.nv.constant0._Z13updateWeightsfPfS_S_:
	.zero		928


//--------------------- .nv.constant0._Z8sum_cudafPfS_i --------------------------
	.section	.nv.constant0._Z8sum_cudafPfS_i,"a",@progbits
	.sectionflags	@""
	.align	4
.nv.constant0._Z8sum_cudafPfS_i:
	.zero		924


//--------------------- .nv.constant0._Z5saxpyffPfS_S_ --------------------------
	.section	.nv.constant0._Z5saxpyffPfS_S_,"a",@progbits
	.sectionflags	@""
	.align	4
.nv.constant0._Z5saxpyffPfS_S_:
	.zero		928


//--------------------- SYMBOLS --------------------------

	.type		.nv.reservedSmem.offset0,@object
	.size		.nv.reservedSmem.offset0,0x4
